	.headerflags	@"EF_CUDA_TEXMODE_UNIFIED EF_CUDA_64BIT_ADDRESS EF_CUDA_ACCELERATORS EF_CUDA_SM90 EF_CUDA_VIRTUAL_SM(EF_CUDA_SM90)"
	.elftype	@"ET_EXEC"


//--------------------- .nv.info                  --------------------------
	.section	.nv.info,"",@"SHT_CUDA_INFO"
	.align	4


	//----- nvinfo : EIATTR_REGCOUNT
	.align		4
        /*0000*/ 	.byte	0x04, 0x2f
        /*0002*/ 	.short	(.L_1 - .L_0)
	.align		4
.L_0:
        /*0004*/ 	.word	index@(triton_poi_fused__unsafe_index_add_convolution_mul_sub_48)
        /*0008*/ 	.word	0x00000020


	//----- nvinfo : EIATTR_MIN_STACK_SIZE
	.align		4
.L_1:
        /*000c*/ 	.byte	0x04, 0x12
        /*000e*/ 	.short	(.L_3 - .L_2)
	.align		4
.L_2:
        /*0010*/ 	.word	index@(triton_poi_fused__unsafe_index_add_convolution_mul_sub_48)
        /*0014*/ 	.word	0x00000000


	//----- nvinfo : EIATTR_FRAME_SIZE
	.align		4
.L_3:
        /*0018*/ 	.byte	0x04, 0x11
        /*001a*/ 	.short	(.L_5 - .L_4)
	.align		4
.L_4:
        /*001c*/ 	.word	index@(triton_poi_fused__unsafe_index_add_convolution_mul_sub_48)
        /*0020*/ 	.word	0x00000000


	//----- nvinfo : EIATTR_MIN_STACK_SIZE
	.align		4
.L_5:
        /*0024*/ 	.byte	0x04, 0x12
        /*0026*/ 	.short	(.L_7 - .L_6)
	.align		4
.L_6:
        /*0028*/ 	.word	index@(triton_poi_fused__unsafe_index_add_convolution_mul_sub_48)
        /*002c*/ 	.word	0x00000000
.L_7:


//--------------------- .nv.info.triton_poi_fused__unsafe_index_add_convolution_mul_sub_48 --------------------------
	.section	.nv.info.triton_poi_fused__unsafe_index_add_convolution_mul_sub_48,"",@"SHT_CUDA_INFO"
	.sectionflags	@""
	.align	4


	//----- nvinfo : EIATTR_CUDA_API_VERSION
	.align		4
        /*0000*/ 	.byte	0x04, 0x37
        /*0002*/ 	.short	(.L_9 - .L_8)
.L_8:
        /*0004*/ 	.word	0x0000007c


	//----- nvinfo : EIATTR_KPARAM_INFO
	.align		4
.L_9:
        /*0008*/ 	.byte	0x04, 0x17
        /*000a*/ 	.short	(.L_11 - .L_10)
.L_10:
        /*000c*/ 	.word	0x00000000
        /*0010*/ 	.short	0x0009
        /*0012*/ 	.short	0x0048
        /*0014*/ 	.byte	0x00, 0xf0, 0x11, 0x00


	//----- nvinfo : EIATTR_KPARAM_INFO
	.align		4
.L_11:
        /*0018*/ 	.byte	0x04, 0x17
        /*001a*/ 	.short	(.L_13 - .L_12)
.L_12:
        /*001c*/ 	.word	0x00000000
        /*0020*/ 	.short	0x0008
        /*0022*/ 	.short	0x0040
        /*0024*/ 	.byte	0x00, 0xf4, 0x21, 0x00


	//----- nvinfo : EIATTR_KPARAM_INFO
	.align		4
.L_13:
        /*0028*/ 	.byte	0x04, 0x17
        /*002a*/ 	.short	(.L_15 - .L_14)
.L_14:
        /*002c*/ 	.word	0x00000000
        /*0030*/ 	.short	0x0007
        /*0032*/ 	.short	0x0038
        /*0034*/ 	.byte	0x00, 0xf4, 0x21, 0x00


	//----- nvinfo : EIATTR_KPARAM_INFO
	.align		4
.L_15:
        /*0038*/ 	.byte	0x04, 0x17
        /*003a*/ 	.short	(.L_17 - .L_16)
.L_16:
        /*003c*/ 	.word	0x00000000
        /*0040*/ 	.short	0x0006
        /*0042*/ 	.short	0x0030
        /*0044*/ 	.byte	0x00, 0xf4, 0x21, 0x00


	//----- nvinfo : EIATTR_KPARAM_INFO
	.align		4
.L_17:
        /*0048*/ 	.byte	0x04, 0x17
        /*004a*/ 	.short	(.L_19 - .L_18)
.L_18:
        /*004c*/ 	.word	0x00000000
        /*0050*/ 	.short	0x0005
        /*0052*/ 	.short	0x0028
        /*0054*/ 	.byte	0x00, 0xf4, 0x21, 0x00


	//----- nvinfo : EIATTR_KPARAM_INFO
	.align		4
.L_19:
        /*0058*/ 	.byte	0x04, 0x17
        /*005a*/ 	.short	(.L_21 - .L_20)
.L_20:
        /*005c*/ 	.word	0x00000000
        /*0060*/ 	.short	0x0004
        /*0062*/ 	.short	0x0020
        /*0064*/ 	.byte	0x00, 0xf4, 0x21, 0x00


	//----- nvinfo : EIATTR_KPARAM_INFO
	.align		4
.L_21:
        /*0068*/ 	.byte	0x04, 0x17
        /*006a*/ 	.short	(.L_23 - .L_22)
.L_22:
        /*006c*/ 	.word	0x00000000
        /*0070*/ 	.short	0x0003
        /*0072*/ 	.short	0x0018
        /*0074*/ 	.byte	0x00, 0xf4, 0x21, 0x00


	//----- nvinfo : EIATTR_KPARAM_INFO
	.align		4
.L_23:
        /*0078*/ 	.byte	0x04, 0x17
        /*007a*/ 	.short	(.L_25 - .L_24)
.L_24:
        /*007c*/ 	.word	0x00000000
        /*0080*/ 	.short	0x0002
        /*0082*/ 	.short	0x0010
        /*0084*/ 	.byte	0x00, 0xf4, 0x21, 0x00


	//----- nvinfo : EIATTR_KPARAM_INFO
	.align		4
.L_25:
        /*0088*/ 	.byte	0x04, 0x17
        /*008a*/ 	.short	(.L_27 - .L_26)
.L_26:
        /*008c*/ 	.word	0x00000000
        /*0090*/ 	.short	0x0001
        /*0092*/ 	.short	0x0008
        /*0094*/ 	.byte	0x00, 0xf4, 0x21, 0x00


	//----- nvinfo : EIATTR_KPARAM_INFO
	.align		4
.L_27:
        /*0098*/ 	.byte	0x04, 0x17
        /*009a*/ 	.short	(.L_29 - .L_28)
.L_28:
        /*009c*/ 	.word	0x00000000
        /*00a0*/ 	.short	0x0000
        /*00a2*/ 	.short	0x0000
        /*00a4*/ 	.byte	0x00, 0xf4, 0x21, 0x00


	//----- nvinfo : EIATTR_SPARSE_MMA_MASK
	.align		4
.L_29:
        /*00a8*/ 	.byte	0x03, 0x50
        /*00aa*/ 	.short	0x0000


	//----- nvinfo : EIATTR_MAXREG_COUNT
	.align		4
        /*00ac*/ 	.byte	0x03, 0x1b
        /*00ae*/ 	.short	0x00ff


	//----- nvinfo : EIATTR_EXIT_INSTR_OFFSETS
	.align		4
        /*00b0*/ 	.byte	0x04, 0x1c
        /*00b2*/ 	.short	(.L_31 - .L_30)


	//   ....[0]....
.L_30:
        /*00b4*/ 	.word	0x00000880


	//----- nvinfo : EIATTR_REQNTID
	.align		4
.L_31:
        /*00b8*/ 	.byte	0x04, 0x10
        /*00ba*/ 	.short	(.L_33 - .L_32)
.L_32:
        /*00bc*/ 	.word	0x00000080
        /*00c0*/ 	.word	0x00000001
        /*00c4*/ 	.word	0x00000001


	//----- nvinfo : EIATTR_CBANK_PARAM_SIZE
	.align		4
.L_33:
        /*00c8*/ 	.byte	0x03, 0x19
        /*00ca*/ 	.short	0x004c


	//----- nvinfo : EIATTR_PARAM_CBANK
	.align		4
        /*00cc*/ 	.byte	0x04, 0x0a
        /*00ce*/ 	.short	(.L_35 - .L_34)
	.align		4
.L_34:
        /*00d0*/ 	.word	index@(.nv.constant0.triton_poi_fused__unsafe_index_add_convolution_mul_sub_48)
        /*00d4*/ 	.short	0x0210
        /*00d6*/ 	.short	0x004c


	//----- nvinfo : EIATTR_SW_WAR
	.align		4
.L_35:
        /*00d8*/ 	.byte	0x04, 0x36
        /*00da*/ 	.short	(.L_37 - .L_36)
.L_36:
        /*00dc*/ 	.word	0x00000008
.L_37:


//--------------------- .nv.callgraph             --------------------------
	.section	.nv.callgraph,"",@"SHT_CUDA_CALLGRAPH"
	.align	4
	.sectionentsize	8
	.align		4
        /*0000*/ 	.word	0x00000000
	.align		4
        /*0004*/ 	.word	0xffffffff
	.align		4
        /*0008*/ 	.word	0x00000000
	.align		4
        /*000c*/ 	.word	0xfffffffe
	.align		4
        /*0010*/ 	.word	0x00000000
	.align		4
        /*0014*/ 	.word	0xfffffffd
	.align		4
        /*0018*/ 	.word	0x00000000
	.align		4
        /*001c*/ 	.word	0xfffffffc


//--------------------- .text.triton_poi_fused__unsafe_index_add_convolution_mul_sub_48 --------------------------
	.section	.text.triton_poi_fused__unsafe_index_add_convolution_mul_sub_48,"ax",@progbits
	.align	128
        .global         triton_poi_fused__unsafe_index_add_convolution_mul_sub_48
        .type           triton_poi_fused__unsafe_index_add_convolution_mul_sub_48,@function
        .size           triton_poi_fused__unsafe_index_add_convolution_mul_sub_48,(.L_x_1 - triton_poi_fused__unsafe_index_add_convolution_mul_sub_48)
        .other          triton_poi_fused__unsafe_index_add_convolution_mul_sub_48,@"STO_CUDA_ENTRY STV_DEFAULT"
triton_poi_fused__unsafe_index_add_convolution_mul_sub_48:
.text.triton_poi_fused__unsafe_index_add_convolution_mul_sub_48:
[----:B------:R-:W-:Y:S01]  /*0000*/  LDC R1, c[0x0][0x28] ;  /* 0x00000a00ff017b82 */ /* 0x000fe20000000800 */
[----:B------:R-:W1:Y:S07]  /*0010*/  S2R R2, SR_TID.X ;  /* 0x0000000000027919 */ /* 0x000e6e0000002100 */
[----:B------:R-:W2:Y:S01]  /*0020*/  LDC.64 R16, c[0x0][0x218] ;  /* 0x00008600ff107b82 */ /* 0x000ea20000000a00 */
[----:B------:R-:W-:Y:S01]  /*0030*/  ULDC.64 UR4, c[0x0][0x208] ;  /* 0x0000820000047ab9 */ /* 0x000fe20000000a00 */
[----:B------:R-:W-:Y:S01]  /*0040*/  ULDC.64 UR6, c[0x0][0x228] ;  /* 0x00008a0000067ab9 */ /* 0x000fe20000000a00 */
[----:B------:R-:W3:Y:S05]  /*0050*/  S2R R0, SR_CTAID.X ;  /* 0x0000000000007919 */ /* 0x000eea0000002500 */
[----:B------:R-:W4:Y:S08]  /*0060*/  LDC.64 R12, c[0x0][0x220] ;  /* 0x00008800ff0c7b82 */ /* 0x000f300000000a00 */
[----:B------:R-:W5:Y:S01]  /*0070*/  LDC.64 R6, c[0x0][0x248] ;  /* 0x00009200ff067b82 */ /* 0x000f620000000a00 */
[----:B-1----:R-:W-:-:S05]  /*0080*/  IMAD.SHL.U32 R2, R2, 0x2, RZ ;  /* 0x0000000202027824 */ /* 0x002fca00078e00ff */
[----:B------:R-:W-:-:S05]  /*0090*/  LOP3.LUT R3, R2, 0xfe, RZ, 0xc0, !PT ;  /* 0x000000fe02037812 */ /* 0x000fca00078ec0ff */
[----:B---3--:R-:W-:-:S05]  /*00a0*/  IMAD R2, R0, 0x100, R3 ;  /* 0x0000010000027824 */ /* 0x008fca00078e0203 */
[----:B------:R-:W-:-:S04]  /*00b0*/  SHF.R.S32.HI R3, RZ, 0x1f, R2 ;  /* 0x0000001fff037819 */ /* 0x000fc80000011402 */
[----:B------:R-:W-:-:S04]  /*00c0*/  LEA.HI R4, R3, R2, RZ, 0x6 ;  /* 0x0000000203047211 */ /* 0x000fc800078f30ff */
[----:B------:R-:W-:-:S04]  /*00d0*/  SHF.R.S32.HI R3, RZ, 0x6, R4 ;  /* 0x00000006ff037819 */ /* 0x000fc80000011404 */
[----:B------:R-:W-:-:S04]  /*00e0*/  LEA.HI R5, R3, R3, RZ, 0x6 ;  /* 0x0000000303057211 */ /* 0x000fc800078f30ff */
[----:B------:R-:W-:Y:S02]  /*00f0*/  LOP3.LUT R8, R5, 0xffffffc0, RZ, 0xc0, !PT ;  /* 0xffffffc005087812 */ /* 0x000fe400078ec0ff */
[----:B------:R-:W-:-:S03]  /*0100*/  LOP3.LUT R5, R4, 0xffffffc0, RZ, 0xc0, !PT ;  /* 0xffffffc004057812 */ /* 0x000fc600078ec0ff */
[----:B------:R-:W-:Y:S01]  /*0110*/  IMAD.IADD R3, R3, 0x1, -R8 ;  /* 0x0000000103037824 */ /* 0x000fe200078e0a08 */
[----:B------:R-:W-:Y:S01]  /*0120*/  IADD3 R4, R2, -R5, RZ ;  /* 0x8000000502047210 */ /* 0x000fe20007ffe0ff */
[----:B------:R-:W1:Y:S02]  /*0130*/  LDC.64 R8, c[0x0][0x238] ;  /* 0x00008e00ff087b82 */ /* 0x000e640000000a00 */
[----:B--2---:R-:W-:-:S06]  /*0140*/  IMAD.WIDE R16, R3, 0x8, R16 ;  /* 0x0000000803107825 */ /* 0x004fcc00078e0210 */
[----:B------:R-:W2:Y:S01]  /*0150*/  LDG.E.EL.64 R16, desc[UR4][R16.64] ;  /* 0x0000000410107981 */ /* 0x000ea2000c2e1b00 */
[----:B----4-:R-:W-:-:S04]  /*0160*/  IMAD.WIDE R12, R4, 0x8, R12 ;  /* 0x00000008040c7825 */ /* 0x010fc800078e020c */
[----:B-----5:R-:W-:Y:S02]  /*0170*/  IMAD.WIDE R6, R3, 0x8, R6 ;  /* 0x0000000803067825 */ /* 0x020fe400078e0206 */
[----:B------:R-:W3:Y:S04]  /*0180*/  LDG.E.EL.128 R12, desc[UR4][R12.64] ;  /* 0x000000040c0c7981 */ /* 0x000ee8000c2e1d00 */
[----:B------:R-:W4:Y:S01]  /*0190*/  LDG.E.EL.64 R6, desc[UR4][R6.64] ;  /* 0x0000000406067981 */ /* 0x000f22000c2e1b00 */
[----:B-1----:R-:W-:-:S06]  /*01a0*/  IMAD.WIDE R8, R4, 0x8, R8 ;  /* 0x0000000804087825 */ /* 0x002fcc00078e0208 */
[----:B------:R-:W5:Y:S01]  /*01b0*/  LDG.E.EL.128 R8, desc[UR4][R8.64] ;  /* 0x0000000408087981 */ /* 0x000f62000c2e1d00 */
[----:B--2---:R-:W-:-:S04]  /*01c0*/  SHF.R.U32.HI R5, RZ, 0x1b, R17 ;  /* 0x0000001bff057819 */ /* 0x004fc80000011611 */
[----:B------:R-:W-:Y:S02]  /*01d0*/  LOP3.LUT R5, R5, 0x10, RZ, 0xc0, !PT ;  /* 0x0000001005057812 */ /* 0x000fe400078ec0ff */
[----:B---3--:R-:W-:Y:S02]  /*01e0*/  LEA R23, P1, R12, UR6, 0x2 ;  /* 0x000000060c177c11 */ /* 0x008fe4000f8210ff */
[----:B------:R-:W-:Y:S02]  /*01f0*/  IADD3 R18, P0, R16, R5, RZ ;  /* 0x0000000510127210 */ /* 0x000fe40007f1e0ff */
[----:B------:R-:W-:Y:S02]  /*0200*/  SHF.R.S32.HI R5, RZ, 0x17, R0 ;  /* 0x00000017ff057819 */ /* 0x000fe40000011400 */
[----:B----4-:R-:W-:Y:S01]  /*0210*/  SHF.R.U32.HI R0, RZ, 0x1b, R7 ;  /* 0x0000001bff007819 */ /* 0x010fe20000011607 */
[----:B------:R-:W-:Y:S01]  /*0220*/  IMAD.X R17, RZ, RZ, R17, P0 ;  /* 0x000000ffff117224 */ /* 0x000fe200000e0611 */
[----:B------:R-:W-:-:S02]  /*0230*/  LEA R16, P0, R14, UR6, 0x2 ;  /* 0x000000060e107c11 */ /* 0x000fc4000f8010ff */
[--C-:B------:R-:W-:Y:S02]  /*0240*/  SHF.R.U32.HI R20, RZ, 0x19, R13.reuse ;  /* 0x00000019ff147819 */ /* 0x100fe4000001160d */
[----:B------:R-:W-:Y:S02]  /*0250*/  LEA.HI.X R12, R12, UR7, R13, 0x2, P1 ;  /* 0x000000070c0c7c11 */ /* 0x000fe400088f140d */
[----:B------:R-:W-:Y:S02]  /*0260*/  SGXT R13, R5, 0x1 ;  /* 0x00000001050d781a */ /* 0x000fe40000000200 */
[--C-:B------:R-:W-:Y:S02]  /*0270*/  SHF.R.U32.HI R19, RZ, 0x19, R15.reuse ;  /* 0x00000019ff137819 */ /* 0x100fe4000001160f */
[----:B------:R-:W-:Y:S02]  /*0280*/  LEA.HI.X R5, R14, UR7, R15, 0x2, P0 ;  /* 0x000000070e057c11 */ /* 0x000fe400080f140f */
[----:B------:R-:W-:-:S02]  /*0290*/  LOP3.LUT R15, R0, 0x10, RZ, 0xc0, !PT ;  /* 0x00000010000f7812 */ /* 0x000fc400078ec0ff */
[----:B------:R-:W-:Y:S02]  /*02a0*/  LOP3.LUT R0, R20, 0x40, RZ, 0xc0, !PT ;  /* 0x0000004014007812 */ /* 0x000fe400078ec0ff */
[----:B------:R-:W-:Y:S02]  /*02b0*/  IADD3 R20, P2, R6, R15, RZ ;  /* 0x0000000f06147210 */ /* 0x000fe40007f5e0ff */
[----:B------:R-:W1:Y:S01]  /*02c0*/  LDC.64 R14, c[0x0][0x230] ;  /* 0x00008c00ff0e7b82 */ /* 0x000e620000000a00 */
[----:B------:R-:W-:Y:S02]  /*02d0*/  LOP3.LUT R19, R19, 0x40, RZ, 0xc0, !PT ;  /* 0x0000004013137812 */ /* 0x000fe400078ec0ff */
[----:B------:R-:W-:Y:S01]  /*02e0*/  LEA.HI R13, R13, R2, RZ, 0xc ;  /* 0x000000020d0d7211 */ /* 0x000fe200078f60ff */
[----:B------:R-:W-:Y:S01]  /*02f0*/  IMAD.X R21, RZ, RZ, R7, P2 ;  /* 0x000000ffff157224 */ /* 0x000fe200010e0607 */
[----:B------:R-:W-:Y:S02]  /*0300*/  IADD3 R23, P0, R0, R23, RZ ;  /* 0x0000001700177210 */ /* 0x000fe40007f1e0ff */
[----:B------:R-:W-:-:S02]  /*0310*/  IADD3 R19, P1, R19, R16, RZ ;  /* 0x0000001013137210 */ /* 0x000fc40007f3e0ff */
[C---:B------:R-:W-:Y:S01]  /*0320*/  SHF.L.U64.HI R0, R18.reuse, 0x6, R17 ;  /* 0x0000000612007819 */ /* 0x040fe20000010211 */
[----:B------:R-:W-:Y:S01]  /*0330*/  IMAD.X R7, RZ, RZ, R12, P0 ;  /* 0x000000ffff077224 */ /* 0x000fe200000e060c */
[----:B------:R-:W-:Y:S01]  /*0340*/  SHF.R.S32.HI R13, RZ, 0xc, R13 ;  /* 0x0000000cff0d7819 */ /* 0x000fe2000001140d */
[----:B------:R-:W-:Y:S01]  /*0350*/  IMAD.X R5, RZ, RZ, R5, P1 ;  /* 0x000000ffff057224 */ /* 0x000fe200008e0605 */
[----:B------:R-:W-:Y:S02]  /*0360*/  SHF.L.U32 R18, R18, 0x6, RZ ;  /* 0x0000000612127819 */ /* 0x000fe400000006ff */
[----:B------:R-:W-:Y:S02]  /*0370*/  LEA.HI R6, R13, R13, RZ, 0x2 ;  /* 0x0000000d0d067211 */ /* 0x000fe400078f10ff */
[----:B------:R-:W-:Y:S02]  /*0380*/  IADD3 R24, P0, R18, R23, RZ ;  /* 0x0000001712187210 */ /* 0x000fe40007f1e0ff */
[----:B------:R-:W-:-:S02]  /*0390*/  IADD3 R16, P1, R19, R18, RZ ;  /* 0x0000001213107210 */ /* 0x000fc40007f3e0ff */
[C---:B------:R-:W-:Y:S01]  /*03a0*/  SHF.L.U64.HI R12, R20.reuse, 0x6, R21 ;  /* 0x00000006140c7819 */ /* 0x040fe20000010215 */
[----:B------:R-:W-:Y:S01]  /*03b0*/  IMAD.SHL.U32 R20, R20, 0x40, RZ ;  /* 0x0000004014147824 */ /* 0x000fe200078e00ff */
[----:B------:R-:W-:Y:S01]  /*03c0*/  LOP3.LUT R26, R6, 0xfffffffc, RZ, 0xc0, !PT ;  /* 0xfffffffc061a7812 */ /* 0x000fe200078ec0ff */
[----:B------:R-:W-:Y:S01]  /*03d0*/  IMAD.X R25, R0, 0x1, R7, P0 ;  /* 0x0000000100197824 */ /* 0x000fe200000e0607 */
[----:B------:R-:W-:Y:S01]  /*03e0*/  IADD3.X R17, R5, R0, RZ, P1, !PT ;  /* 0x0000000005117210 */ /* 0x000fe20000ffe4ff */
[----:B------:R-:W-:Y:S01]  /*03f0*/  IMAD.SHL.U32 R6, R13, 0x100, RZ ;  /* 0x000001000d067824 */ /* 0x000fe200078e00ff */
[----:B-----5:R-:W-:Y:S02]  /*0400*/  SHF.R.U32.HI R27, RZ, 0x19, R9 ;  /* 0x00000019ff1b7819 */ /* 0x020fe40000011609 */
[----:B------:R-:W-:Y:S01]  /*0410*/  IADD3 R22, P2, R20, R23, RZ ;  /* 0x0000001714167210 */ /* 0x000fe20007f5e0ff */
[----:B------:R-:W-:Y:S01]  /*0420*/  IMAD.WIDE R24, R6, 0x4, R24 ;  /* 0x0000000406187825 */ /* 0x000fe200078e0218 */
[----:B------:R-:W-:-:S02]  /*0430*/  IADD3 R13, R13, -R26, RZ ;  /* 0x8000001a0d0d7210 */ /* 0x000fc40007ffe0ff */
[----:B------:R-:W-:Y:S01]  /*0440*/  SHF.R.U32.HI R21, RZ, 0x19, R11 ;  /* 0x00000019ff157819 */ /* 0x000fe2000001160b */
[----:B------:R-:W-:Y:S01]  /*0450*/  IMAD.WIDE R16, R6, 0x4, R16 ;  /* 0x0000000406107825 */ /* 0x000fe200078e0210 */
[----:B------:R-:W-:Y:S02]  /*0460*/  LEA R29, P0, R8, UR6, 0x2 ;  /* 0x00000006081d7c11 */ /* 0x000fe4000f8010ff */
[----:B------:R-:W-:Y:S01]  /*0470*/  LOP3.LUT R27, R27, 0x40, RZ, 0xc0, !PT ;  /* 0x000000401b1b7812 */ /* 0x000fe200078ec0ff */
[----:B------:R-:W-:Y:S01]  /*0480*/  IMAD.X R23, R12, 0x1, R7, P2 ;  /* 0x000000010c177824 */ /* 0x000fe200010e0607 */
[----:B------:R-:W-:Y:S01]  /*0490*/  LEA R28, P2, R10, UR6, 0x2 ;  /* 0x000000060a1c7c11 */ /* 0x000fe2000f8410ff */
[----:B-1----:R-:W-:Y:S01]  /*04a0*/  IMAD.WIDE R14, R13, 0x4, R14 ;  /* 0x000000040d0e7825 */ /* 0x002fe200078e020e */
[----:B------:R1:W2:Y:S01]  /*04b0*/  LDG.E.EL R7, desc[UR4][R24.64] ;  /* 0x0000000418077981 */ /* 0x0002a2000c2e1900 */
[----:B------:R-:W-:Y:S02]  /*04c0*/  LOP3.LUT R21, R21, 0x40, RZ, 0xc0, !PT ;  /* 0x0000004015157812 */ /* 0x000fe400078ec0ff */
[----:B------:R-:W-:Y:S01]  /*04d0*/  IMAD.WIDE R22, R6, 0x4, R22 ;  /* 0x0000000406167825 */ /* 0x000fe200078e0216 */
[----:B------:R3:W4:Y:S01]  /*04e0*/  LDG.E.EL R13, desc[UR4][R16.64] ;  /* 0x00000004100d7981 */ /* 0x000722000c2e1900 */
[----:B------:R-:W-:-:S03]  /*04f0*/  LEA.HI.X R11, R10, UR7, R11, 0x2, P2 ;  /* 0x000000070a0b7c11 */ /* 0x000fc600090f140b */
[----:B------:R5:W2:Y:S01]  /*0500*/  LDG.E.EL R26, desc[UR4][R14.64] ;  /* 0x000000040e1a7981 */ /* 0x000aa2000c2e1900 */
[----:B-1----:R-:W-:-:S03]  /*0510*/  IADD3 R25, P1, R27, R29, RZ ;  /* 0x0000001d1b197210 */ /* 0x002fc60007f3e0ff */
[----:B------:R-:W4:Y:S01]  /*0520*/  LDG.E.EL R22, desc[UR4][R22.64] ;  /* 0x0000000416167981 */ /* 0x000f22000c2e1900 */
[----:B---3--:R-:W-:Y:S02]  /*0530*/  LEA.HI.X R17, R8, UR7, R9, 0x2, P0 ;  /* 0x0000000708117c11 */ /* 0x008fe400080f1409 */
[----:B------:R-:W1:Y:S01]  /*0540*/  LDC.64 R8, c[0x0][0x240] ;  /* 0x00009000ff087b82 */ /* 0x000e620000000a00 */
[----:B------:R-:W-:Y:S02]  /*0550*/  IADD3 R21, P0, R21, R28, RZ ;  /* 0x0000001c15157210 */ /* 0x000fe40007f1e0ff */
[----:B------:R-:W-:Y:S01]  /*0560*/  IMAD.X R17, RZ, RZ, R17, P1 ;  /* 0x000000ffff117224 */ /* 0x000fe200008e0611 */
[----:B------:R-:W-:Y:S02]  /*0570*/  IADD3 R10, P3, R20, R19, RZ ;  /* 0x00000013140a7210 */ /* 0x000fe40007f7e0ff */
[----:B-----5:R-:W-:Y:S02]  /*0580*/  IADD3 R14, P1, R25, R18, RZ ;  /* 0x00000012190e7210 */ /* 0x020fe40007f3e0ff */
[----:B------:R-:W-:-:S02]  /*0590*/  IADD3 R16, P4, R20, R25, RZ ;  /* 0x0000001914107210 */ /* 0x000fc40007f9e0ff */
[----:B------:R-:W-:Y:S01]  /*05a0*/  IADD3 R18, P2, R21, R18, RZ ;  /* 0x0000001215127210 */ /* 0x000fe20007f5e0ff */
[----:B------:R-:W3:Y:S01]  /*05b0*/  LDC.64 R24, c[0x0][0x250] ;  /* 0x00009400ff187b82 */ /* 0x000ee20000000a00 */
[----:B------:R-:W-:Y:S01]  /*05c0*/  IADD3 R20, P5, R20, R21, RZ ;  /* 0x0000001514147210 */ /* 0x000fe20007fbe0ff */
[----:B------:R-:W-:Y:S01]  /*05d0*/  IMAD.X R21, RZ, RZ, R11, P0 ;  /* 0x000000ffff157224 */ /* 0x000fe200000e060b */
[----:B------:R-:W-:Y:S01]  /*05e0*/  IADD3.X R11, R12, R5, RZ, P3, !PT ;  /* 0x000000050c0b7210 */ /* 0x000fe20001ffe4ff */
[----:B------:R-:W-:Y:S02]  /*05f0*/  IMAD.X R15, R17, 0x1, R0, P1 ;  /* 0x00000001110f7824 */ /* 0x000fe400008e0600 */
[C---:B------:R-:W-:Y:S01]  /*0600*/  IMAD.X R17, R12.reuse, 0x1, R17, P4 ;  /* 0x000000010c117824 */ /* 0x040fe200020e0611 */
[----:B------:R-:W-:Y:S01]  /*0610*/  IADD3.X R19, R21, R0, RZ, P2, !PT ;  /* 0x0000000015137210 */ /* 0x000fe200017fe4ff */
[----:B------:R-:W-:Y:S02]  /*0620*/  IMAD.X R21, R12, 0x1, R21, P5 ;  /* 0x000000010c157824 */ /* 0x000fe400028e0615 */
[----:B------:R-:W-:-:S04]  /*0630*/  IMAD.WIDE R14, R6, 0x4, R14 ;  /* 0x00000004060e7825 */ /* 0x000fc800078e020e */
[C---:B------:R-:W-:Y:S02]  /*0640*/  IMAD.WIDE R16, R6.reuse, 0x4, R16 ;  /* 0x0000000406107825 */ /* 0x040fe400078e0210 */
[----:B------:R-:W5:Y:S02]  /*0650*/  LDG.E.EL R15, desc[UR4][R14.64] ;  /* 0x000000040e0f7981 */ /* 0x000f64000c2e1900 */
[C---:B------:R-:W-:Y:S02]  /*0660*/  IMAD.WIDE R10, R6.reuse, 0x4, R10 ;  /* 0x00000004060a7825 */ /* 0x040fe400078e020a */
[----:B------:R-:W5:Y:S02]  /*0670*/  LDG.E.EL R17, desc[UR4][R16.64] ;  /* 0x0000000410117981 */ /* 0x000f64000c2e1900 */
[C---:B------:R-:W-:Y:S02]  /*0680*/  IMAD.WIDE R18, R6.reuse, 0x4, R18 ;  /* 0x0000000406127825 */ /* 0x040fe400078e0212 */
[----:B------:R1:W5:Y:S02]  /*0690*/  LDG.E.EL R11, desc[UR4][R10.64] ;  /* 0x000000040a0b7981 */ /* 0x000364000c2e1900 */
[----:B------:R-:W-:-:S02]  /*06a0*/  IMAD.WIDE R20, R6, 0x4, R20 ;  /* 0x0000000406147825 */ /* 0x000fc400078e0214 */
[----:B------:R-:W5:Y:S02]  /*06b0*/  LDG.E.EL R19, desc[UR4][R18.64] ;  /* 0x0000000412137981 */ /* 0x000f64000c2e1900 */
[----:B-1----:R-:W-:Y:S02]  /*06c0*/  IMAD.WIDE R4, R4, 0x4, R8 ;  /* 0x0000000404047825 */ /* 0x002fe400078e0208 */
[----:B------:R-:W5:Y:S01]  /*06d0*/  LDG.E.EL R21, desc[UR4][R20.64] ;  /* 0x0000000414157981 */ /* 0x000f62000c2e1900 */
[----:B------:R-:W1:Y:S03]  /*06e0*/  LDC.64 R8, c[0x0][0x210] ;  /* 0x00008400ff087b82 */ /* 0x000e660000000a00 */
[----:B------:R-:W5:Y:S01]  /*06f0*/  LDG.E.EL.64 R4, desc[UR4][R4.64] ;  /* 0x0000000404047981 */ /* 0x000f62000c2e1b00 */
[----:B---3--:R-:W-:-:S05]  /*0700*/  IMAD.WIDE R24, R3, 0x4, R24 ;  /* 0x0000000403187825 */ /* 0x008fca00078e0218 */
[----:B------:R-:W3:Y:S01]  /*0710*/  LDG.E.EL R0, desc[UR4][R24.64] ;  /* 0x0000000418007981 */ /* 0x000ee2000c2e1900 */
[----:B-1----:R-:W-:-:S04]  /*0720*/  IMAD.WIDE R8, R2, 0x4, R8 ;  /* 0x0000000402087825 */ /* 0x002fc800078e0208 */
[C---:B--2---:R-:W-:Y:S01]  /*0730*/  FADD R7, R26.reuse, R7 ;  /* 0x000000071a077221 */ /* 0x044fe20000000000 */
[C---:B----4-:R-:W-:Y:S01]  /*0740*/  FADD R12, R26.reuse, R13 ;  /* 0x0000000d1a0c7221 */ /* 0x050fe20000000000 */
[C---:B------:R-:W-:Y:S01]  /*0750*/  FADD R3, R26.reuse, R22 ;  /* 0x000000161a037221 */ /* 0x040fe20000000000 */
[C---:B-----5:R-:W-:Y:S01]  /*0760*/  FADD R6, R26.reuse, R15 ;  /* 0x0000000f1a067221 */ /* 0x060fe20000000000 */
[C---:B0-----:R-:W-:Y:S01]  /*0770*/  FADD R10, R26.reuse, R17 ;  /* 0x000000111a0a7221 */ /* 0x041fe20000000000 */
[C---:B------:R-:W-:Y:S01]  /*0780*/  FADD R14, R26.reuse, R11 ;  /* 0x0000000b1a0e7221 */ /* 0x040fe20000000000 */
[C---:B------:R-:W-:Y:S01]  /*0790*/  FADD R19, R26.reuse, R19 ;  /* 0x000000131a137221 */ /* 0x040fe20000000000 */
[----:B------:R-:W-:Y:S01]  /*07a0*/  FADD R21, R26, R21 ;  /* 0x000000151a157221 */ /* 0x000fe20000000000 */
[----:B------:R-:W-:Y:S01]  /*07b0*/  FADD R6, -R7, R6 ;  /* 0x0000000607067221 */ /* 0x000fe20000000100 */
[----:B------:R-:W-:Y:S01]  /*07c0*/  FADD R10, -R3, R10 ;  /* 0x0000000a030a7221 */ /* 0x000fe20000000100 */
[----:B------:R-:W-:Y:S01]  /*07d0*/  FADD R19, -R12, R19 ;  /* 0x000000130c137221 */ /* 0x000fe20000000100 */
[----:B------:R-:W-:Y:S01]  /*07e0*/  FADD R21, -R14, R21 ;  /* 0x000000150e157221 */ /* 0x000fe20000000100 */
[C---:B------:R-:W-:Y:S01]  /*07f0*/  FFMA R7, R4.reuse, R6, R7 ;  /* 0x0000000604077223 */ /* 0x040fe20000000007 */
[----:B------:R-:W-:Y:S01]  /*0800*/  FFMA R10, R4, R10, R3 ;  /* 0x0000000a040a7223 */ /* 0x000fe20000000003 */
[C---:B------:R-:W-:Y:S01]  /*0810*/  FFMA R19, R5.reuse, R19, R12 ;  /* 0x0000001305137223 */ /* 0x040fe2000000000c */
[----:B------:R-:W-:-:S02]  /*0820*/  FFMA R14, R5, R21, R14 ;  /* 0x00000015050e7223 */ /* 0x000fc4000000000e */
[----:B------:R-:W-:Y:S02]  /*0830*/  FADD R10, -R7, R10 ;  /* 0x0000000a070a7221 */ /* 0x000fe40000000100 */
[----:B------:R-:W-:Y:S02]  /*0840*/  FADD R14, -R19, R14 ;  /* 0x0000000e130e7221 */ /* 0x000fe40000000100 */
[C---:B---3--:R-:W-:Y:S02]  /*0850*/  FFMA R10, R0.reuse, R10, R7 ;  /* 0x0000000a000a7223 */ /* 0x048fe40000000007 */
[----:B------:R-:W-:-:S05]  /*0860*/  FFMA R11, R0, R14, R19 ;  /* 0x0000000e000b7223 */ /* 0x000fca0000000013 */
[----:B------:R-:W-:Y:S01]  /*0870*/  STG.E.64 desc[UR4][R8.64], R10 ;  /* 0x0000000a08007986 */ /* 0x000fe2000c101b04 */
[----:B------:R-:W-:Y:S05]  /*0880*/  EXIT ;  /* 0x000000000000794d */ /* 0x000fea0003800000 */
.L_x_0:
[----:B------:R-:W-:-:S00]  /*0890*/  BRA `(.L_x_0) ;  /* 0xfffffffc00fc7947 */ /* 0x000fc0000383ffff */
[----:B------:R-:W-:-:S00]  /*08a0*/  NOP ;  /* 0x0000000000007918 */ /* 0x000fc00000000000 */
        /* <DEDUP_REMOVED lines=13> */
.L_x_1:


//--------------------- .nv.constant0.triton_poi_fused__unsafe_index_add_convolution_mul_sub_48 --------------------------
	.section	.nv.constant0.triton_poi_fused__unsafe_index_add_convolution_mul_sub_48,"a",@progbits
	.sectionflags	@""
	.align	4
.nv.constant0.triton_poi_fused__unsafe_index_add_convolution_mul_sub_48:
	.zero		604
